//
// Generated by NVIDIA NVVM Compiler
//
// Compiler Build ID: CL-36424714
// Cuda compilation tools, release 13.0, V13.0.88
// Based on NVVM 20.0.0
//

.version 9.0
.target sm_100
.address_size 64

	// .globl	reducesum
.extern .shared .align 16 .b8 sdata[];

.visible .entry reducesum(
	.param .u64 .ptr .align 1 reducesum_param_0,
	.param .u64 .ptr .align 1 reducesum_param_1
)
{
	.reg .pred 	%p<6>;
	.reg .b32 	%r<16>;
	.reg .b32 	%f<26>;
	.reg .b64 	%rd<11>;

	ld.param.u64 	%rd2, [reducesum_param_0];
	ld.param.u64 	%rd1, [reducesum_param_1];
	cvta.to.global.u64 	%rd3, %rd2;
	mov.u32 	%r1, %tid.x;
	mov.u32 	%r2, %ctaid.x;
	mov.u32 	%r15, %ntid.x;
	mul.lo.s32 	%r7, %r15, %r2;
	shl.b32 	%r8, %r7, 1;
	add.s32 	%r9, %r8, %r1;
	mul.wide.u32 	%rd4, %r9, 4;
	add.s64 	%rd5, %rd3, %rd4;
	ld.global.f32 	%f1, [%rd5];
	shl.b32 	%r10, %r1, 2;
	mov.u32 	%r11, sdata;
	add.s32 	%r4, %r11, %r10;
	add.s32 	%r12, %r9, %r15;
	mul.wide.u32 	%rd6, %r12, 4;
	add.s64 	%rd7, %rd3, %rd6;
	ld.global.f32 	%f2, [%rd7];
	add.f32 	%f3, %f1, %f2;
	st.shared.f32 	[%r4], %f3;
	bar.sync 	0;
	setp.lt.u32 	%p1, %r15, 66;
	@%p1 bra 	$L__BB0_4;
$L__BB0_1:
	shr.u32 	%r6, %r15, 1;
	setp.ge.u32 	%p2, %r1, %r6;
	@%p2 bra 	$L__BB0_3;
	ld.shared.f32 	%f4, [%r4];
	shl.b32 	%r13, %r6, 2;
	add.s32 	%r14, %r4, %r13;
	ld.shared.f32 	%f5, [%r14];
	add.f32 	%f6, %f4, %f5;
	st.shared.f32 	[%r4], %f6;
$L__BB0_3:
	bar.sync 	0;
	setp.gt.u32 	%p3, %r15, 131;
	mov.u32 	%r15, %r6;
	@%p3 bra 	$L__BB0_1;
$L__BB0_4:
	setp.gt.u32 	%p4, %r1, 31;
	@%p4 bra 	$L__BB0_7;
	ld.volatile.shared.f32 	%f7, [%r4];
	ld.volatile.shared.f32 	%f8, [%r4+128];
	add.f32 	%f9, %f7, %f8;
	st.volatile.shared.f32 	[%r4], %f9;
	ld.volatile.shared.f32 	%f10, [%r4];
	ld.volatile.shared.f32 	%f11, [%r4+64];
	add.f32 	%f12, %f10, %f11;
	st.volatile.shared.f32 	[%r4], %f12;
	ld.volatile.shared.f32 	%f13, [%r4];
	ld.volatile.shared.f32 	%f14, [%r4+32];
	add.f32 	%f15, %f13, %f14;
	st.volatile.shared.f32 	[%r4], %f15;
	ld.volatile.shared.f32 	%f16, [%r4];
	ld.volatile.shared.f32 	%f17, [%r4+16];
	add.f32 	%f18, %f16, %f17;
	st.volatile.shared.f32 	[%r4], %f18;
	ld.volatile.shared.f32 	%f19, [%r4];
	ld.volatile.shared.f32 	%f20, [%r4+8];
	add.f32 	%f21, %f19, %f20;
	st.volatile.shared.f32 	[%r4], %f21;
	ld.volatile.shared.f32 	%f22, [%r4];
	ld.volatile.shared.f32 	%f23, [%r4+4];
	add.f32 	%f24, %f22, %f23;
	st.volatile.shared.f32 	[%r4], %f24;
	setp.ne.s32 	%p5, %r1, 0;
	@%p5 bra 	$L__BB0_7;
	ld.shared.f32 	%f25, [sdata];
	cvta.to.global.u64 	%rd8, %rd1;
	mul.wide.u32 	%rd9, %r2, 4;
	add.s64 	%rd10, %rd8, %rd9;
	st.global.f32 	[%rd10], %f25;
$L__BB0_7:
	ret;

}


// ===== COMPILED SASS (sm_100) =====

	.target	sm_100

	.elftype	@"ET_EXEC"


//--------------------- .note.nv.tkinfo           --------------------------
	.section	.note.nv.tkinfo,"",@"SHT_NOTE"
	.sectionflags	@"SHF_NOTE_NV_TKINFO"
	.tkinfo
        /*0018*/ 	.word	0x00000002
        /*0030*/ 	.string	""
        /*0030*/ 	.string	"ptxas"
        /*0030*/ 	.string	"Cuda compilation tools, release 13.0, V13.0.88"
        /*0030*/ 	.string	"Build cuda_13.0.r13.0/compiler.36424714_0"
        /*0030*/ 	.string	"-arch sm_100 -m 64 "



//--------------------- .note.nv.cuinfo           --------------------------
	.section	.note.nv.cuinfo,"",@"SHT_NOTE"
	.sectionflags	@"SHF_NOTE_NV_CUINFO"
        /*0018*/ 	.short	0x0002
        /*001a*/ 	.short	0x0064
        /*001c*/ 	.short	0x0082
	.zero		2


//--------------------- .nv.info                  --------------------------
	.section	.nv.info,"",@"SHT_CUDA_INFO"
	.align	4


	//----- nvinfo : EIATTR_REGCOUNT
	.align		4
        /*0000*/ 	.byte	0x04, 0x2f
        /*0002*/ 	.short	(.L_1 - .L_0)
	.align		4
.L_0:
        /*0004*/ 	.word	index@(reducesum)
        /*0008*/ 	.word	0x0000000d


	//----- nvinfo : EIATTR_FRAME_SIZE
	.align		4
.L_1:
        /*000c*/ 	.byte	0x04, 0x11
        /*000e*/ 	.short	(.L_3 - .L_2)
	.align		4
.L_2:
        /*0010*/ 	.word	index@(reducesum)
        /*0014*/ 	.word	0x00000000


	//----- nvinfo : EIATTR_MIN_STACK_SIZE
	.align		4
.L_3:
        /*0018*/ 	.byte	0x04, 0x12
        /*001a*/ 	.short	(.L_5 - .L_4)
	.align		4
.L_4:
        /*001c*/ 	.word	index@(reducesum)
        /*0020*/ 	.word	0x00000000
.L_5:


//--------------------- .nv.compat                --------------------------
	.section	.nv.compat,"",@"SHT_CUDA_COMPAT_INFO"
	.align	4
        /*0000*/ 	.byte	0x02, 0x09, 0x00, 0x00, 0x02, 0x02, 0x01, 0x00, 0x02, 0x05, 0x05, 0x00, 0x03, 0x07, 0x01, 0x01
        /*0010*/ 	.byte	0x02, 0x03, 0x00, 0x00, 0x02, 0x06, 0x01, 0x00, 0x04, 0x0b, 0x08, 0x00, 0x09, 0x00, 0x00, 0x00
        /*0020*/ 	.byte	0x00, 0x00, 0x00, 0x00


//--------------------- .nv.info.reducesum        --------------------------
	.section	.nv.info.reducesum,"",@"SHT_CUDA_INFO"
	.sectionflags	@""
	.align	4


	//----- nvinfo : EIATTR_CUDA_API_VERSION
	.align		4
        /*0000*/ 	.byte	0x04, 0x37
        /*0002*/ 	.short	(.L_7 - .L_6)
.L_6:
        /*0004*/ 	.word	0x00000082


	//----- nvinfo : EIATTR_KPARAM_INFO
	.align		4
.L_7:
        /*0008*/ 	.byte	0x04, 0x17
        /*000a*/ 	.short	(.L_9 - .L_8)
.L_8:
        /*000c*/ 	.word	0x00000000
        /*0010*/ 	.short	0x0001
        /*0012*/ 	.short	0x0008
        /*0014*/ 	.byte	0x00, 0xf5, 0x21, 0x00


	//----- nvinfo : EIATTR_KPARAM_INFO
	.align		4
.L_9:
        /*0018*/ 	.byte	0x04, 0x17
        /*001a*/ 	.short	(.L_11 - .L_10)
.L_10:
        /*001c*/ 	.word	0x00000000
        /*0020*/ 	.short	0x0000
        /*0022*/ 	.short	0x0000
        /*0024*/ 	.byte	0x00, 0xf5, 0x21, 0x00


	//----- nvinfo : EIATTR_SPARSE_MMA_MASK
	.align		4
.L_11:
        /*0028*/ 	.byte	0x03, 0x50
        /*002a*/ 	.short	0x0000


	//----- nvinfo : EIATTR_MAXREG_COUNT
	.align		4
        /*002c*/ 	.byte	0x03, 0x1b
        /*002e*/ 	.short	0x00ff


	//----- nvinfo : EIATTR_NUM_BARRIERS
	.align		4
        /*0030*/ 	.byte	0x02, 0x4c
        /*0032*/ 	.byte	0x01
	.zero		1


	//----- nvinfo : EIATTR_MERCURY_ISA_VERSION
	.align		4
        /*0034*/ 	.byte	0x03, 0x5f
        /*0036*/ 	.short	0x0101


	//----- nvinfo : EIATTR_VRC_CTA_INIT_COUNT
	.align		4
        /*0038*/ 	.byte	0x02, 0x4a
	.zero		1
	.zero		1


	//----- nvinfo : EIATTR_EXIT_INSTR_OFFSETS
	.align		4
        /*003c*/ 	.byte	0x04, 0x1c
        /*003e*/ 	.short	(.L_13 - .L_12)


	//   ....[0]....
.L_12:
        /*0040*/ 	.word	0x00000230


	//   ....[1]....
        /*0044*/ 	.word	0x000003d0


	//   ....[2]....
        /*0048*/ 	.word	0x00000450


	//----- nvinfo : EIATTR_CBANK_PARAM_SIZE
	.align		4
.L_13:
        /*004c*/ 	.byte	0x03, 0x19
        /*004e*/ 	.short	0x0010


	//----- nvinfo : EIATTR_PARAM_CBANK
	.align		4
        /*0050*/ 	.byte	0x04, 0x0a
        /*0052*/ 	.short	(.L_15 - .L_14)
	.align		4
.L_14:
        /*0054*/ 	.word	index@(.nv.constant0.reducesum)
        /*0058*/ 	.short	0x0380
        /*005a*/ 	.short	0x0010


	//----- nvinfo : EIATTR_SW_WAR
	.align		4
.L_15:
        /*005c*/ 	.byte	0x04, 0x36
        /*005e*/ 	.short	(.L_17 - .L_16)
.L_16:
        /*0060*/ 	.word	0x00000008
.L_17:


//--------------------- .nv.callgraph             --------------------------
	.section	.nv.callgraph,"",@"SHT_CUDA_CALLGRAPH"
	.align	4
	.sectionentsize	8
	.align		4
        /*0000*/ 	.word	0x00000000
	.align		4
        /*0004*/ 	.word	0xffffffff
	.align		4
        /*0008*/ 	.word	0x00000000
	.align		4
        /*000c*/ 	.word	0xfffffffe
	.align		4
        /*0010*/ 	.word	0x00000000
	.align		4
        /*0014*/ 	.word	0xfffffffd
	.align		4
        /*0018*/ 	.word	0x00000000
	.align		4
        /*001c*/ 	.word	0xfffffffc


//--------------------- .text.reducesum           --------------------------
	.section	.text.reducesum,"ax",@progbits
	.align	128
        .global         reducesum
        .type           reducesum,@function
        .size           reducesum,(.L_x_3 - reducesum)
        .other          reducesum,@"STO_CUDA_ENTRY STV_DEFAULT"
reducesum:
.text.reducesum:
[----:B------:R-:W-:Y:S01]  /*0000*/  LDC R1, c[0x0][0x37c] ;  /* 0x0000df00ff017b82 */ /* 0x000fe20000000800 */
[----:B------:R-:W0:Y:S01]  /*0010*/  S2R R0, SR_CTAID.X ;  /* 0x0000000000007919 */ /* 0x000e220000002500 */
[----:B------:R-:W0:Y:S06]  /*0020*/  LDCU UR8, c[0x0][0x360] ;  /* 0x00006c00ff0877ac */ /* 0x000e2c0008000800 */
[----:B------:R-:W1:Y:S01]  /*0030*/  LDC.64 R6, c[0x0][0x380] ;  /* 0x0000e000ff067b82 */ /* 0x000e620000000a00 */
[----:B------:R-:W2:Y:S01]  /*0040*/  S2R R2, SR_TID.X ;  /* 0x0000000000027919 */ /* 0x000ea20000002100 */
[----:B------:R-:W3:Y:S01]  /*0050*/  LDCU.64 UR6, c[0x0][0x358] ;  /* 0x00006b00ff0677ac */ /* 0x000ee20008000a00 */
[----:B0-----:R-:W-:-:S05]  /*0060*/  IMAD R3, R0, UR8, RZ ;  /* 0x0000000800037c24 */ /* 0x001fca000f8e02ff */
[----:B--2---:R-:W-:-:S04]  /*0070*/  LEA R3, R3, R2, 0x1 ;  /* 0x0000000203037211 */ /* 0x004fc800078e08ff */
[C---:B------:R-:W-:Y:S01]  /*0080*/  IADD3 R9, PT, PT, R3.reuse, UR8, RZ ;  /* 0x0000000803097c10 */ /* 0x040fe2000fffe0ff */
[----:B-1----:R-:W-:-:S04]  /*0090*/  IMAD.WIDE.U32 R4, R3, 0x4, R6 ;  /* 0x0000000403047825 */ /* 0x002fc800078e0006 */
[----:B------:R-:W-:Y:S02]  /*00a0*/  IMAD.WIDE.U32 R6, R9, 0x4, R6 ;  /* 0x0000000409067825 */ /* 0x000fe400078e0006 */
[----:B---3--:R-:W2:Y:S04]  /*00b0*/  LDG.E R4, desc[UR6][R4.64] ;  /* 0x0000000604047981 */ /* 0x008ea8000c1e1900 */
[----:B------:R-:W2:Y:S01]  /*00c0*/  LDG.E R7, desc[UR6][R6.64] ;  /* 0x0000000606077981 */ /* 0x000ea2000c1e1900 */
[----:B------:R-:W0:Y:S01]  /*00d0*/  S2UR UR5, SR_CgaCtaId ;  /* 0x00000000000579c3 */ /* 0x000e220000008800 */
[----:B------:R-:W-:Y:S01]  /*00e0*/  UMOV UR4, 0x400 ;  /* 0x0000040000047882 */ /* 0x000fe20000000000 */
[----:B------:R-:W-:Y:S01]  /*00f0*/  UISETP.GE.U32.AND UP0, UPT, UR8, 0x42, UPT ;  /* 0x000000420800788c */ /* 0x000fe2000bf06070 */
[----:B------:R-:W-:Y:S01]  /*0100*/  ISETP.GT.U32.AND P0, PT, R2, 0x1f, PT ;  /* 0x0000001f0200780c */ /* 0x000fe20003f04070 */
[----:B0-----:R-:W-:-:S06]  /*0110*/  ULEA UR4, UR5, UR4, 0x18 ;  /* 0x0000000405047291 */ /* 0x001fcc000f8ec0ff */
[----:B------:R-:W-:Y:S01]  /*0120*/  LEA R3, R2, UR4, 0x2 ;  /* 0x0000000402037c11 */ /* 0x000fe2000f8e10ff */
[----:B--2---:R-:W-:-:S05]  /*0130*/  FADD R8, R4, R7 ;  /* 0x0000000704087221 */ /* 0x004fca0000000000 */
[----:B------:R0:W-:Y:S01]  /*0140*/  STS [R3], R8 ;  /* 0x0000000803007388 */ /* 0x0001e20000000800 */
[----:B------:R-:W-:Y:S06]  /*0150*/  BAR.SYNC.DEFER_BLOCKING 0x0 ;  /* 0x0000000000007b1d */ /* 0x000fec0000010000 */
[----:B------:R-:W-:Y:S05]  /*0160*/  BRA.U !UP0, `(.L_x_0) ;  /* 0x0000000108307547 */ /* 0x000fea000b800000 */
[----:B------:R-:W-:-:S07]  /*0170*/  MOV R4, UR8 ;  /* 0x0000000800047c02 */ /* 0x000fce0008000f00 */
.L_x_1:
[----:B------:R-:W-:-:S04]  /*0180*/  SHF.R.U32.HI R7, RZ, 0x1, R4 ;  /* 0x00000001ff077819 */ /* 0x000fc80000011604 */
[----:B------:R-:W-:-:S13]  /*0190*/  ISETP.GE.U32.AND P1, PT, R2, R7, PT ;  /* 0x000000070200720c */ /* 0x000fda0003f26070 */
[----:B------:R-:W-:Y:S01]  /*01a0*/  @!P1 LEA R6, R7, R3, 0x2 ;  /* 0x0000000307069211 */ /* 0x000fe200078e10ff */
[----:B------:R-:W-:Y:S05]  /*01b0*/  @!P1 LDS R5, [R3] ;  /* 0x0000000003059984 */ /* 0x000fea0000000800 */
[----:B------:R-:W0:Y:S02]  /*01c0*/  @!P1 LDS R6, [R6] ;  /* 0x0000000006069984 */ /* 0x000e240000000800 */
[----:B0-----:R-:W-:-:S05]  /*01d0*/  @!P1 FADD R8, R5, R6 ;  /* 0x0000000605089221 */ /* 0x001fca0000000000 */
[----:B------:R1:W-:Y:S01]  /*01e0*/  @!P1 STS [R3], R8 ;  /* 0x0000000803009388 */ /* 0x0003e20000000800 */
[----:B------:R-:W-:Y:S01]  /*01f0*/  BAR.SYNC.DEFER_BLOCKING 0x0 ;  /* 0x0000000000007b1d */ /* 0x000fe20000010000 */
[----:B------:R-:W-:Y:S02]  /*0200*/  ISETP.GT.U32.AND P1, PT, R4, 0x83, PT ;  /* 0x000000830400780c */ /* 0x000fe40003f24070 */
[----:B------:R-:W-:-:S11]  /*0210*/  MOV R4, R7 ;  /* 0x0000000700047202 */ /* 0x000fd60000000f00 */
[----:B-1----:R-:W-:Y:S05]  /*0220*/  @P1 BRA `(.L_x_1) ;  /* 0xfffffffc00d41947 */ /* 0x002fea000383ffff */
.L_x_0:
[----:B------:R-:W-:Y:S05]  /*0230*/  @P0 EXIT ;  /* 0x000000000000094d */ /* 0x000fea0003800000 */
[----:B------:R-:W-:Y:S01]  /*0240*/  LDS R4, [R3] ;  /* 0x0000000003047984 */ /* 0x000fe20000000800 */
[----:B------:R-:W-:-:S03]  /*0250*/  ISETP.NE.AND P0, PT, R2, RZ, PT ;  /* 0x000000ff0200720c */ /* 0x000fc60003f05270 */
[----:B------:R-:W1:Y:S02]  /*0260*/  LDS R5, [R3+0x80] ;  /* 0x0000800003057984 */ /* 0x000e640000000800 */
[----:B-1----:R-:W-:-:S05]  /*0270*/  FADD R4, R4, R5 ;  /* 0x0000000504047221 */ /* 0x002fca0000000000 */
[----:B------:R-:W-:Y:S04]  /*0280*/  STS [R3], R4 ;  /* 0x0000000403007388 */ /* 0x000fe80000000800 */
[----:B------:R-:W-:Y:S04]  /*0290*/  LDS R5, [R3] ;  /* 0x0000000003057984 */ /* 0x000fe80000000800 */
[----:B------:R-:W1:Y:S02]  /*02a0*/  LDS R6, [R3+0x40] ;  /* 0x0000400003067984 */ /* 0x000e640000000800 */
[----:B-1----:R-:W-:-:S05]  /*02b0*/  FADD R6, R5, R6 ;  /* 0x0000000605067221 */ /* 0x002fca0000000000 */
[----:B------:R-:W-:Y:S04]  /*02c0*/  STS [R3], R6 ;  /* 0x0000000603007388 */ /* 0x000fe80000000800 */
[----:B------:R-:W-:Y:S04]  /*02d0*/  LDS R5, [R3] ;  /* 0x0000000003057984 */ /* 0x000fe80000000800 */
[----:B0-----:R-:W0:Y:S02]  /*02e0*/  LDS R8, [R3+0x20] ;  /* 0x0000200003087984 */ /* 0x001e240000000800 */
[----:B0-----:R-:W-:-:S05]  /*02f0*/  FADD R8, R5, R8 ;  /* 0x0000000805087221 */ /* 0x001fca0000000000 */
[----:B------:R-:W-:Y:S04]  /*0300*/  STS [R3], R8 ;  /* 0x0000000803007388 */ /* 0x000fe80000000800 */
[----:B------:R-:W-:Y:S04]  /*0310*/  LDS R5, [R3] ;  /* 0x0000000003057984 */ /* 0x000fe80000000800 */
[----:B------:R-:W0:Y:S02]  /*0320*/  LDS R10, [R3+0x10] ;  /* 0x00001000030a7984 */ /* 0x000e240000000800 */
        /* <DEDUP_REMOVED lines=9> */
[----:B------:R0:W-:Y:S01]  /*03c0*/  STS [R3], R6 ;  /* 0x0000000603007388 */ /* 0x0001e20000000800 */
[----:B------:R-:W-:Y:S05]  /*03d0*/  @P0 EXIT ;  /* 0x000000000000094d */ /* 0x000fea0003800000 */
[----:B------:R-:W1:Y:S01]  /*03e0*/  S2UR UR5, SR_CgaCtaId ;  /* 0x00000000000579c3 */ /* 0x000e620000008800 */
[----:B------:R-:W-:-:S07]  /*03f0*/  UMOV UR4, 0x400 ;  /* 0x0000040000047882 */ /* 0x000fce0000000000 */
[----:B0-----:R-:W0:Y:S01]  /*0400*/  LDC.64 R2, c[0x0][0x388] ;  /* 0x0000e200ff027b82 */ /* 0x001e220000000a00 */
[----:B-1----:R-:W-:Y:S01]  /*0410*/  ULEA UR4, UR5, UR4, 0x18 ;  /* 0x0000000405047291 */ /* 0x002fe2000f8ec0ff */
[----:B0-----:R-:W-:-:S08]  /*0420*/  IMAD.WIDE.U32 R2, R0, 0x4, R2 ;  /* 0x0000000400027825 */ /* 0x001fd000078e0002 */
[----:B------:R-:W0:Y:S04]  /*0430*/  LDS R5, [UR4] ;  /* 0x00000004ff057984 */ /* 0x000e280008000800 */
[----:B0-----:R-:W-:Y:S01]  /*0440*/  STG.E desc[UR6][R2.64], R5 ;  /* 0x0000000502007986 */ /* 0x001fe2000c101906 */
[----:B------:R-:W-:Y:S05]  /*0450*/  EXIT ;  /* 0x000000000000794d */ /* 0x000fea0003800000 */
.L_x_2:
[----:B------:R-:W-:-:S00]  /*0460*/  BRA `(.L_x_2) ;  /* 0xfffffffc00fc7947 */ /* 0x000fc0000383ffff */
[----:B------:R-:W-:-:S00]  /*0470*/  NOP ;  /* 0x0000000000007918 */ /* 0x000fc00000000000 */
        /* <DEDUP_REMOVED lines=8> */
.L_x_3:


//--------------------- .nv.shared.reducesum      --------------------------
	.section	.nv.shared.reducesum,"aw",@nobits
	.sectionflags	@""
	.align	16
	.zero		1024


//--------------------- .nv.shared.reserved.0     --------------------------
	.section	.nv.shared.reserved.0,"aw",@nobits
	.weak		__nv_reservedSMEM_offset_0_alias
	.size		__nv_reservedSMEM_offset_0_alias, 0, 64
	.other		__nv_reservedSMEM_offset_0_alias,@"STO_CUDA_RESERVED_SHARED STV_DEFAULT"
__nv_reservedSMEM_offset_0_alias:
	.zero		0
	.zero		64


//--------------------- .nv.constant0.reducesum   --------------------------
	.section	.nv.constant0.reducesum,"a",@progbits
	.sectionflags	@""
	.align	4
.nv.constant0.reducesum:
	.zero		912


//--------------------- SYMBOLS --------------------------

	.type		.nv.reservedSmem.offset0,@object
	.size		.nv.reservedSmem.offset0,0x4
	.type		.nv.reservedSmem.cap,@object
	.size		.nv.reservedSmem.cap,0x4
